//
// Generated by NVIDIA NVVM Compiler
//
// Compiler Build ID: CL-36424714
// Cuda compilation tools, release 13.0, V13.0.88
// Based on NVVM 20.0.0
//

.version 9.0
.target sm_100
.address_size 64

	// .globl	_Z10mysgemm_v1iiifPfS_fS_

.visible .entry _Z10mysgemm_v1iiifPfS_fS_(
	.param .u32 _Z10mysgemm_v1iiifPfS_fS__param_0,
	.param .u32 _Z10mysgemm_v1iiifPfS_fS__param_1,
	.param .u32 _Z10mysgemm_v1iiifPfS_fS__param_2,
	.param .f32 _Z10mysgemm_v1iiifPfS_fS__param_3,
	.param .u64 .ptr .align 1 _Z10mysgemm_v1iiifPfS_fS__param_4,
	.param .u64 .ptr .align 1 _Z10mysgemm_v1iiifPfS_fS__param_5,
	.param .f32 _Z10mysgemm_v1iiifPfS_fS__param_6,
	.param .u64 .ptr .align 1 _Z10mysgemm_v1iiifPfS_fS__param_7
)
.maxntid 1024
{
	.reg .pred 	%p<10>;
	.reg .b32 	%r<43>;
	.reg .b32 	%f<73>;
	.reg .b64 	%rd<40>;

	ld.param.u32 	%r20, [_Z10mysgemm_v1iiifPfS_fS__param_1];
	ld.param.u32 	%r21, [_Z10mysgemm_v1iiifPfS_fS__param_2];
	ld.param.f32 	%f13, [_Z10mysgemm_v1iiifPfS_fS__param_3];
	ld.param.u64 	%rd5, [_Z10mysgemm_v1iiifPfS_fS__param_4];
	ld.param.u64 	%rd6, [_Z10mysgemm_v1iiifPfS_fS__param_5];
	ld.param.f32 	%f14, [_Z10mysgemm_v1iiifPfS_fS__param_6];
	ld.param.u64 	%rd4, [_Z10mysgemm_v1iiifPfS_fS__param_7];
	cvta.to.global.u64 	%rd1, %rd6;
	cvta.to.global.u64 	%rd2, %rd5;
	mov.u32 	%r22, %ctaid.x;
	mov.u32 	%r23, %ntid.x;
	mov.u32 	%r24, %tid.x;
	mad.lo.s32 	%r1, %r22, %r23, %r24;
	mov.u32 	%r25, %ctaid.y;
	mov.u32 	%r26, %ntid.y;
	mov.u32 	%r27, %tid.y;
	mad.lo.s32 	%r2, %r25, %r26, %r27;
	setp.lt.s32 	%p1, %r21, 1;
	mov.f32 	%f72, 0f00000000;
	@%p1 bra 	$L__BB0_12;
	mul.lo.s32 	%r3, %r21, %r1;
	and.b32  	%r4, %r21, 7;
	setp.lt.u32 	%p2, %r21, 8;
	mov.f32 	%f72, 0f00000000;
	mov.b32 	%r41, 0;
	@%p2 bra 	$L__BB0_4;
	and.b32  	%r41, %r21, 2147483640;
	neg.s32 	%r39, %r41;
	shl.b32 	%r7, %r20, 3;
	add.s64 	%rd3, %rd2, 16;
	mov.f32 	%f72, 0f00000000;
	mul.wide.s32 	%rd11, %r20, 4;
	mov.u32 	%r37, %r3;
	mov.u32 	%r38, %r2;
$L__BB0_3:
	.pragma "nounroll";
	mul.wide.s32 	%rd7, %r37, 4;
	add.s64 	%rd8, %rd3, %rd7;
	ld.global.f32 	%f19, [%rd8+-16];
	mul.wide.s32 	%rd9, %r38, 4;
	add.s64 	%rd10, %rd1, %rd9;
	ld.global.f32 	%f20, [%rd10];
	fma.rn.f32 	%f21, %f19, %f20, %f72;
	ld.global.f32 	%f22, [%rd8+-12];
	add.s64 	%rd12, %rd10, %rd11;
	ld.global.f32 	%f23, [%rd12];
	fma.rn.f32 	%f24, %f22, %f23, %f21;
	ld.global.f32 	%f25, [%rd8+-8];
	add.s64 	%rd13, %rd12, %rd11;
	ld.global.f32 	%f26, [%rd13];
	fma.rn.f32 	%f27, %f25, %f26, %f24;
	ld.global.f32 	%f28, [%rd8+-4];
	add.s64 	%rd14, %rd13, %rd11;
	ld.global.f32 	%f29, [%rd14];
	fma.rn.f32 	%f30, %f28, %f29, %f27;
	ld.global.f32 	%f31, [%rd8];
	add.s64 	%rd15, %rd14, %rd11;
	ld.global.f32 	%f32, [%rd15];
	fma.rn.f32 	%f33, %f31, %f32, %f30;
	ld.global.f32 	%f34, [%rd8+4];
	add.s64 	%rd16, %rd15, %rd11;
	ld.global.f32 	%f35, [%rd16];
	fma.rn.f32 	%f36, %f34, %f35, %f33;
	ld.global.f32 	%f37, [%rd8+8];
	add.s64 	%rd17, %rd16, %rd11;
	ld.global.f32 	%f38, [%rd17];
	fma.rn.f32 	%f39, %f37, %f38, %f36;
	ld.global.f32 	%f40, [%rd8+12];
	add.s64 	%rd18, %rd17, %rd11;
	ld.global.f32 	%f41, [%rd18];
	fma.rn.f32 	%f72, %f40, %f41, %f39;
	add.s32 	%r39, %r39, 8;
	add.s32 	%r38, %r38, %r7;
	add.s32 	%r37, %r37, 8;
	setp.ne.s32 	%p3, %r39, 0;
	@%p3 bra 	$L__BB0_3;
$L__BB0_4:
	setp.eq.s32 	%p4, %r4, 0;
	@%p4 bra 	$L__BB0_12;
	and.b32  	%r15, %r21, 3;
	setp.lt.u32 	%p5, %r4, 4;
	@%p5 bra 	$L__BB0_7;
	add.s32 	%r29, %r41, %r3;
	mul.wide.s32 	%rd19, %r29, 4;
	add.s64 	%rd20, %rd2, %rd19;
	ld.global.f32 	%f43, [%rd20];
	mad.lo.s32 	%r30, %r41, %r20, %r2;
	mul.wide.s32 	%rd21, %r30, 4;
	add.s64 	%rd22, %rd1, %rd21;
	ld.global.f32 	%f44, [%rd22];
	fma.rn.f32 	%f45, %f43, %f44, %f72;
	ld.global.f32 	%f46, [%rd20+4];
	mul.wide.s32 	%rd23, %r20, 4;
	add.s64 	%rd24, %rd22, %rd23;
	ld.global.f32 	%f47, [%rd24];
	fma.rn.f32 	%f48, %f46, %f47, %f45;
	ld.global.f32 	%f49, [%rd20+8];
	add.s64 	%rd25, %rd24, %rd23;
	ld.global.f32 	%f50, [%rd25];
	fma.rn.f32 	%f51, %f49, %f50, %f48;
	ld.global.f32 	%f52, [%rd20+12];
	add.s64 	%rd26, %rd25, %rd23;
	ld.global.f32 	%f53, [%rd26];
	fma.rn.f32 	%f72, %f52, %f53, %f51;
	add.s32 	%r41, %r41, 4;
$L__BB0_7:
	setp.eq.s32 	%p6, %r15, 0;
	@%p6 bra 	$L__BB0_12;
	setp.eq.s32 	%p7, %r15, 1;
	@%p7 bra 	$L__BB0_10;
	add.s32 	%r31, %r41, %r3;
	mul.wide.s32 	%rd27, %r31, 4;
	add.s64 	%rd28, %rd2, %rd27;
	ld.global.f32 	%f55, [%rd28];
	mad.lo.s32 	%r32, %r41, %r20, %r2;
	mul.wide.s32 	%rd29, %r32, 4;
	add.s64 	%rd30, %rd1, %rd29;
	ld.global.f32 	%f56, [%rd30];
	fma.rn.f32 	%f57, %f55, %f56, %f72;
	ld.global.f32 	%f58, [%rd28+4];
	mul.wide.s32 	%rd31, %r20, 4;
	add.s64 	%rd32, %rd30, %rd31;
	ld.global.f32 	%f59, [%rd32];
	fma.rn.f32 	%f72, %f58, %f59, %f57;
	add.s32 	%r41, %r41, 2;
$L__BB0_10:
	and.b32  	%r33, %r21, 1;
	setp.eq.b32 	%p8, %r33, 1;
	not.pred 	%p9, %p8;
	@%p9 bra 	$L__BB0_12;
	add.s32 	%r34, %r41, %r3;
	mul.wide.s32 	%rd33, %r34, 4;
	add.s64 	%rd34, %rd2, %rd33;
	ld.global.f32 	%f60, [%rd34];
	mad.lo.s32 	%r35, %r41, %r20, %r2;
	mul.wide.s32 	%rd35, %r35, 4;
	add.s64 	%rd36, %rd1, %rd35;
	ld.global.f32 	%f61, [%rd36];
	fma.rn.f32 	%f72, %f60, %f61, %f72;
$L__BB0_12:
	cvta.to.global.u64 	%rd37, %rd4;
	mad.lo.s32 	%r36, %r20, %r1, %r2;
	mul.wide.s32 	%rd38, %r36, 4;
	add.s64 	%rd39, %rd37, %rd38;
	ld.global.f32 	%f62, [%rd39];
	mul.f32 	%f63, %f14, %f62;
	fma.rn.f32 	%f64, %f13, %f72, %f63;
	st.global.f32 	[%rd39], %f64;
	ret;

}


// ===== COMPILED SASS (sm_100) =====

	.target	sm_100

	.elftype	@"ET_EXEC"


//--------------------- .note.nv.tkinfo           --------------------------
	.section	.note.nv.tkinfo,"",@"SHT_NOTE"
	.sectionflags	@"SHF_NOTE_NV_TKINFO"
	.tkinfo
        /*0018*/ 	.word	0x00000002
        /*0030*/ 	.string	""
        /*0030*/ 	.string	"ptxas"
        /*0030*/ 	.string	"Cuda compilation tools, release 13.0, V13.0.88"
        /*0030*/ 	.string	"Build cuda_13.0.r13.0/compiler.36424714_0"
        /*0030*/ 	.string	"-arch sm_100 -m 64 "



//--------------------- .note.nv.cuinfo           --------------------------
	.section	.note.nv.cuinfo,"",@"SHT_NOTE"
	.sectionflags	@"SHF_NOTE_NV_CUINFO"
        /*0018*/ 	.short	0x0002
        /*001a*/ 	.short	0x0064
        /*001c*/ 	.short	0x0082
	.zero		2


//--------------------- .nv.info                  --------------------------
	.section	.nv.info,"",@"SHT_CUDA_INFO"
	.align	4


	//----- nvinfo : EIATTR_REGCOUNT
	.align		4
        /*0000*/ 	.byte	0x04, 0x2f
        /*0002*/ 	.short	(.L_1 - .L_0)
	.align		4
.L_0:
        /*0004*/ 	.word	index@(_Z10mysgemm_v1iiifPfS_fS_)
        /*0008*/ 	.word	0x00000020


	//----- nvinfo : EIATTR_FRAME_SIZE
	.align		4
.L_1:
        /*000c*/ 	.byte	0x04, 0x11
        /*000e*/ 	.short	(.L_3 - .L_2)
	.align		4
.L_2:
        /*0010*/ 	.word	index@(_Z10mysgemm_v1iiifPfS_fS_)
        /*0014*/ 	.word	0x00000000


	//----- nvinfo : EIATTR_MIN_STACK_SIZE
	.align		4
.L_3:
        /*0018*/ 	.byte	0x04, 0x12
        /*001a*/ 	.short	(.L_5 - .L_4)
	.align		4
.L_4:
        /*001c*/ 	.word	index@(_Z10mysgemm_v1iiifPfS_fS_)
        /*0020*/ 	.word	0x00000000
.L_5:


//--------------------- .nv.compat                --------------------------
	.section	.nv.compat,"",@"SHT_CUDA_COMPAT_INFO"
	.align	4
        /*0000*/ 	.byte	0x02, 0x09, 0x00, 0x00, 0x02, 0x02, 0x01, 0x00, 0x02, 0x05, 0x05, 0x00, 0x03, 0x07, 0x01, 0x01
        /*0010*/ 	.byte	0x02, 0x03, 0x00, 0x00, 0x02, 0x06, 0x01, 0x00, 0x04, 0x0b, 0x08, 0x00, 0x09, 0x00, 0x00, 0x00
        /*0020*/ 	.byte	0x00, 0x00, 0x00, 0x00


//--------------------- .nv.info._Z10mysgemm_v1iiifPfS_fS_ --------------------------
	.section	.nv.info._Z10mysgemm_v1iiifPfS_fS_,"",@"SHT_CUDA_INFO"
	.sectionflags	@""
	.align	4


	//----- nvinfo : EIATTR_CUDA_API_VERSION
	.align		4
        /*0000*/ 	.byte	0x04, 0x37
        /*0002*/ 	.short	(.L_7 - .L_6)
.L_6:
        /*0004*/ 	.word	0x00000082


	//----- nvinfo : EIATTR_KPARAM_INFO
	.align		4
.L_7:
        /*0008*/ 	.byte	0x04, 0x17
        /*000a*/ 	.short	(.L_9 - .L_8)
.L_8:
        /*000c*/ 	.word	0x00000000
        /*0010*/ 	.short	0x0007
        /*0012*/ 	.short	0x0028
        /*0014*/ 	.byte	0x00, 0xf5, 0x21, 0x00


	//----- nvinfo : EIATTR_KPARAM_INFO
	.align		4
.L_9:
        /*0018*/ 	.byte	0x04, 0x17
        /*001a*/ 	.short	(.L_11 - .L_10)
.L_10:
        /*001c*/ 	.word	0x00000000
        /*0020*/ 	.short	0x0006
        /*0022*/ 	.short	0x0020
        /*0024*/ 	.byte	0x00, 0xf0, 0x11, 0x00


	//----- nvinfo : EIATTR_KPARAM_INFO
	.align		4
.L_11:
        /*0028*/ 	.byte	0x04, 0x17
        /*002a*/ 	.short	(.L_13 - .L_12)
.L_12:
        /*002c*/ 	.word	0x00000000
        /*0030*/ 	.short	0x0005
        /*0032*/ 	.short	0x0018
        /*0034*/ 	.byte	0x00, 0xf5, 0x21, 0x00


	//----- nvinfo : EIATTR_KPARAM_INFO
	.align		4
.L_13:
        /*0038*/ 	.byte	0x04, 0x17
        /*003a*/ 	.short	(.L_15 - .L_14)
.L_14:
        /*003c*/ 	.word	0x00000000
        /*0040*/ 	.short	0x0004
        /*0042*/ 	.short	0x0010
        /*0044*/ 	.byte	0x00, 0xf5, 0x21, 0x00


	//----- nvinfo : EIATTR_KPARAM_INFO
	.align		4
.L_15:
        /*0048*/ 	.byte	0x04, 0x17
        /*004a*/ 	.short	(.L_17 - .L_16)
.L_16:
        /*004c*/ 	.word	0x00000000
        /*0050*/ 	.short	0x0003
        /*0052*/ 	.short	0x000c
        /*0054*/ 	.byte	0x00, 0xf0, 0x11, 0x00


	//----- nvinfo : EIATTR_KPARAM_INFO
	.align		4
.L_17:
        /*0058*/ 	.byte	0x04, 0x17
        /*005a*/ 	.short	(.L_19 - .L_18)
.L_18:
        /*005c*/ 	.word	0x00000000
        /*0060*/ 	.short	0x0002
        /*0062*/ 	.short	0x0008
        /*0064*/ 	.byte	0x00, 0xf0, 0x11, 0x00


	//----- nvinfo : EIATTR_KPARAM_INFO
	.align		4
.L_19:
        /*0068*/ 	.byte	0x04, 0x17
        /*006a*/ 	.short	(.L_21 - .L_20)
.L_20:
        /*006c*/ 	.word	0x00000000
        /*0070*/ 	.short	0x0001
        /*0072*/ 	.short	0x0004
        /*0074*/ 	.byte	0x00, 0xf0, 0x11, 0x00


	//----- nvinfo : EIATTR_KPARAM_INFO
	.align		4
.L_21:
        /*0078*/ 	.byte	0x04, 0x17
        /*007a*/ 	.short	(.L_23 - .L_22)
.L_22:
        /*007c*/ 	.word	0x00000000
        /*0080*/ 	.short	0x0000
        /*0082*/ 	.short	0x0000
        /*0084*/ 	.byte	0x00, 0xf0, 0x11, 0x00


	//----- nvinfo : EIATTR_SPARSE_MMA_MASK
	.align		4
.L_23:
        /*0088*/ 	.byte	0x03, 0x50
        /*008a*/ 	.short	0x0000


	//----- nvinfo : EIATTR_MAXREG_COUNT
	.align		4
        /*008c*/ 	.byte	0x03, 0x1b
        /*008e*/ 	.short	0x0040


	//----- nvinfo : EIATTR_MERCURY_ISA_VERSION
	.align		4
        /*0090*/ 	.byte	0x03, 0x5f
        /*0092*/ 	.short	0x0101


	//----- nvinfo : EIATTR_VRC_CTA_INIT_COUNT
	.align		4
        /*0094*/ 	.byte	0x02, 0x4a
	.zero		1
	.zero		1


	//----- nvinfo : EIATTR_EXIT_INSTR_OFFSETS
	.align		4
        /*0098*/ 	.byte	0x04, 0x1c
        /*009a*/ 	.short	(.L_25 - .L_24)


	//   ....[0]....
.L_24:
        /*009c*/ 	.word	0x000008a0


	//----- nvinfo : EIATTR_MAX_THREADS
	.align		4
.L_25:
        /*00a0*/ 	.byte	0x04, 0x05
        /*00a2*/ 	.short	(.L_27 - .L_26)
.L_26:
        /*00a4*/ 	.word	0x00000400
        /*00a8*/ 	.word	0x00000001
        /*00ac*/ 	.word	0x00000001


	//----- nvinfo : EIATTR_CBANK_PARAM_SIZE
	.align		4
.L_27:
        /*00b0*/ 	.byte	0x03, 0x19
        /*00b2*/ 	.short	0x0030


	//----- nvinfo : EIATTR_PARAM_CBANK
	.align		4
        /*00b4*/ 	.byte	0x04, 0x0a
        /*00b6*/ 	.short	(.L_29 - .L_28)
	.align		4
.L_28:
        /*00b8*/ 	.word	index@(.nv.constant0._Z10mysgemm_v1iiifPfS_fS_)
        /*00bc*/ 	.short	0x0380
        /*00be*/ 	.short	0x0030


	//----- nvinfo : EIATTR_SW_WAR
	.align		4
.L_29:
        /*00c0*/ 	.byte	0x04, 0x36
        /*00c2*/ 	.short	(.L_31 - .L_30)
.L_30:
        /*00c4*/ 	.word	0x00000008
.L_31:


//--------------------- .nv.callgraph             --------------------------
	.section	.nv.callgraph,"",@"SHT_CUDA_CALLGRAPH"
	.align	4
	.sectionentsize	8
	.align		4
        /*0000*/ 	.word	0x00000000
	.align		4
        /*0004*/ 	.word	0xffffffff
	.align		4
        /*0008*/ 	.word	0x00000000
	.align		4
        /*000c*/ 	.word	0xfffffffe
	.align		4
        /*0010*/ 	.word	0x00000000
	.align		4
        /*0014*/ 	.word	0xfffffffd
	.align		4
        /*0018*/ 	.word	0x00000000
	.align		4
        /*001c*/ 	.word	0xfffffffc


//--------------------- .text._Z10mysgemm_v1iiifPfS_fS_ --------------------------
	.section	.text._Z10mysgemm_v1iiifPfS_fS_,"ax",@progbits
	.align	128
        .global         _Z10mysgemm_v1iiifPfS_fS_
        .type           _Z10mysgemm_v1iiifPfS_fS_,@function
        .size           _Z10mysgemm_v1iiifPfS_fS_,(.L_x_5 - _Z10mysgemm_v1iiifPfS_fS_)
        .other          _Z10mysgemm_v1iiifPfS_fS_,@"STO_CUDA_ENTRY STV_DEFAULT"
_Z10mysgemm_v1iiifPfS_fS_:
.text._Z10mysgemm_v1iiifPfS_fS_:
[----:B------:R-:W-:Y:S08]  /*0000*/  LDC R1, c[0x0][0x37c] ;  /* 0x0000df00ff017b82 */ /* 0x000ff00000000800 */
[----:B------:R-:W0:Y:S01]  /*0010*/  LDC R0, c[0x0][0x388] ;  /* 0x0000e200ff007b82 */ /* 0x000e220000000800 */
[----:B------:R-:W1:Y:S01]  /*0020*/  S2R R2, SR_TID.X ;  /* 0x0000000000027919 */ /* 0x000e620000002100 */
[----:B------:R-:W2:Y:S01]  /*0030*/  LDCU.64 UR6, c[0x0][0x358] ;  /* 0x00006b00ff0677ac */ /* 0x000ea20008000a00 */
[----:B------:R-:W-:Y:S01]  /*0040*/  HFMA2 R25, -RZ, RZ, 0, 0 ;  /* 0x00000000ff197431 */ /* 0x000fe200000001ff */
[----:B------:R-:W3:Y:S04]  /*0050*/  S2R R3, SR_TID.Y ;  /* 0x0000000000037919 */ /* 0x000ee80000002200 */
[----:B------:R-:W1:Y:S08]  /*0060*/  LDC R15, c[0x0][0x360] ;  /* 0x0000d800ff0f7b82 */ /* 0x000e700000000800 */
[----:B------:R-:W1:Y:S08]  /*0070*/  S2UR UR4, SR_CTAID.X ;  /* 0x00000000000479c3 */ /* 0x000e700000002500 */
[----:B------:R-:W3:Y:S01]  /*0080*/  S2UR UR5, SR_CTAID.Y ;  /* 0x00000000000579c3 */ /* 0x000ee20000002600 */
[----:B0-----:R-:W-:-:S07]  /*0090*/  ISETP.GE.AND P0, PT, R0, 0x1, PT ;  /* 0x000000010000780c */ /* 0x001fce0003f06270 */
[----:B------:R-:W3:Y:S01]  /*00a0*/  LDC R14, c[0x0][0x364] ;  /* 0x0000d900ff0e7b82 */ /* 0x000ee20000000800 */
[----:B-1----:R-:W-:Y:S02]  /*00b0*/  IMAD R15, R15, UR4, R2 ;  /* 0x000000040f0f7c24 */ /* 0x002fe4000f8e0202 */
[----:B---3--:R-:W-:-:S03]  /*00c0*/  IMAD R14, R14, UR5, R3 ;  /* 0x000000050e0e7c24 */ /* 0x008fc6000f8e0203 */
[----:B--2---:R-:W-:Y:S05]  /*00d0*/  @!P0 BRA `(.L_x_0) ;  /* 0x0000000400c88947 */ /* 0x004fea0003800000 */
[C---:B------:R-:W-:Y:S01]  /*00e0*/  ISETP.GE.U32.AND P1, PT, R0.reuse, 0x8, PT ;  /* 0x000000080000780c */ /* 0x040fe20003f26070 */
[----:B------:R-:W-:Y:S01]  /*00f0*/  IMAD R17, R15, R0, RZ ;  /* 0x000000000f117224 */ /* 0x000fe200078e02ff */
[----:B------:R-:W-:Y:S02]  /*0100*/  LOP3.LUT R24, R0, 0x7, RZ, 0xc0, !PT ;  /* 0x0000000700187812 */ /* 0x000fe400078ec0ff */
[----:B------:R-:W-:Y:S02]  /*0110*/  MOV R25, RZ ;  /* 0x000000ff00197202 */ /* 0x000fe40000000f00 */
[----:B------:R-:W-:Y:S02]  /*0120*/  ISETP.NE.AND P0, PT, R24, RZ, PT ;  /* 0x000000ff1800720c */ /* 0x000fe40003f05270 */
[----:B------:R-:W-:-:S05]  /*0130*/  MOV R18, RZ ;  /* 0x000000ff00127202 */ /* 0x000fca0000000f00 */
[----:B------:R-:W-:Y:S06]  /*0140*/  @!P1 BRA `(.L_x_1) ;  /* 0x0000000000c89947 */ /* 0x000fec0003800000 */
[----:B------:R-:W0:Y:S01]  /*0150*/  LDCU.64 UR4, c[0x0][0x390] ;  /* 0x00007200ff0477ac */ /* 0x000e220008000a00 */
[----:B------:R-:W-:Y:S02]  /*0160*/  LOP3.LUT R18, R0, 0x7ffffff8, RZ, 0xc0, !PT ;  /* 0x7ffffff800127812 */ /* 0x000fe400078ec0ff */
[----:B------:R-:W-:Y:S02]  /*0170*/  MOV R25, RZ ;  /* 0x000000ff00197202 */ /* 0x000fe40000000f00 */
[----:B------:R-:W-:Y:S02]  /*0180*/  MOV R16, R17 ;  /* 0x0000001100107202 */ /* 0x000fe40000000f00 */
[----:B------:R-:W-:Y:S02]  /*0190*/  MOV R20, R14 ;  /* 0x0000000e00147202 */ /* 0x000fe40000000f00 */
[----:B------:R-:W-:Y:S01]  /*01a0*/  IADD3 R19, PT, PT, -R18, RZ, RZ ;  /* 0x000000ff12137210 */ /* 0x000fe20007ffe1ff */
[----:B0-----:R-:W-:-:S04]  /*01b0*/  UIADD3 UR4, UP0, UPT, UR4, 0x10, URZ ;  /* 0x0000001004047890 */ /* 0x001fc8000ff1e0ff */
[----:B------:R-:W-:-:S12]  /*01c0*/  UIADD3.X UR5, UPT, UPT, URZ, UR5, URZ, UP0, !UPT ;  /* 0x00000005ff057290 */ /* 0x000fd800087fe4ff */
.L_x_2:
[----:B------:R-:W0:Y:S01]  /*01d0*/  LDC.64 R10, c[0x0][0x398] ;  /* 0x0000e600ff0a7b82 */ /* 0x000e220000000a00 */
[----:B------:R-:W-:Y:S02]  /*01e0*/  MOV R2, UR4 ;  /* 0x0000000400027c02 */ /* 0x000fe40008000f00 */
[----:B------:R-:W-:-:S03]  /*01f0*/  MOV R3, UR5 ;  /* 0x0000000500037c02 */ /* 0x000fc60008000f00 */
[----:B------:R-:W-:Y:S02]  /*0200*/  IMAD.WIDE R2, R16, 0x4, R2 ;  /* 0x0000000410027825 */ /* 0x000fe400078e0202 */
[----:B------:R-:W1:Y:S03]  /*0210*/  LDC R23, c[0x0][0x384] ;  /* 0x0000e100ff177b82 */ /* 0x000e660000000800 */
[----:B------:R-:W2:Y:S04]  /*0220*/  LDG.E R26, desc[UR6][R2.64+-0x10] ;  /* 0xfffff006021a7981 */ /* 0x000ea8000c1e1900 */
[----:B------:R-:W3:Y:S04]  /*0230*/  LDG.E R22, desc[UR6][R2.64+-0xc] ;  /* 0xfffff40602167981 */ /* 0x000ee8000c1e1900 */
[----:B------:R-:W4:Y:S01]  /*0240*/  LDG.E R27, desc[UR6][R2.64+-0x8] ;  /* 0xfffff806021b7981 */ /* 0x000f22000c1e1900 */
[----:B0-----:R-:W-:-:S05]  /*0250*/  IMAD.WIDE R10, R20, 0x4, R10 ;  /* 0x00000004140a7825 */ /* 0x001fca00078e020a */
[----:B------:R0:W2:Y:S01]  /*0260*/  LDG.E R28, desc[UR6][R10.64] ;  /* 0x000000060a1c7981 */ /* 0x0000a2000c1e1900 */
[----:B-1----:R-:W-:-:S05]  /*0270*/  IMAD.WIDE R12, R23, 0x4, R10 ;  /* 0x00000004170c7825 */ /* 0x002fca00078e020a */
[----:B------:R1:W3:Y:S01]  /*0280*/  LDG.E R21, desc[UR6][R12.64] ;  /* 0x000000060c157981 */ /* 0x0002e2000c1e1900 */
[----:B------:R-:W-:-:S04]  /*0290*/  IMAD.WIDE R8, R23, 0x4, R12 ;  /* 0x0000000417087825 */ /* 0x000fc800078e020c */
[C---:B------:R-:W-:Y:S02]  /*02a0*/  IMAD.WIDE R6, R23.reuse, 0x4, R8 ;  /* 0x0000000417067825 */ /* 0x040fe400078e0208 */
[----:B------:R-:W4:Y:S02]  /*02b0*/  LDG.E R8, desc[UR6][R8.64] ;  /* 0x0000000608087981 */ /* 0x000f24000c1e1900 */
[C---:B------:R-:W-:Y:S02]  /*02c0*/  IMAD.WIDE R4, R23.reuse, 0x4, R6 ;  /* 0x0000000417047825 */ /* 0x040fe400078e0206 */
[----:B------:R5:W4:Y:S02]  /*02d0*/  LDG.E R29, desc[UR6][R6.64] ;  /* 0x00000006061d7981 */ /* 0x000b24000c1e1900 */
[C---:B0-----:R-:W-:Y:S02]  /*02e0*/  IMAD.WIDE R10, R23.reuse, 0x4, R4 ;  /* 0x00000004170a7825 */ /* 0x041fe400078e0204 */
[----:B------:R-:W4:Y:S04]  /*02f0*/  LDG.E R9, desc[UR6][R2.64+0x8] ;  /* 0x0000080602097981 */ /* 0x000f28000c1e1900 */
[----:B------:R-:W4:Y:S01]  /*0300*/  LDG.E R5, desc[UR6][R4.64] ;  /* 0x0000000604057981 */ /* 0x000f22000c1e1900 */
[----:B-1----:R-:W-:-:S03]  /*0310*/  IMAD.WIDE R12, R23, 0x4, R10 ;  /* 0x00000004170c7825 */ /* 0x002fc600078e020a */
[----:B------:R-:W4:Y:S01]  /*0320*/  LDG.E R4, desc[UR6][R2.64] ;  /* 0x0000000602047981 */ /* 0x000f22000c1e1900 */
[----:B-----5:R-:W-:-:S06]  /*0330*/  IMAD.WIDE R6, R23, 0x4, R12 ;  /* 0x0000000417067825 */ /* 0x020fcc00078e020c */
[----:B------:R-:W5:Y:S01]  /*0340*/  LDG.E R7, desc[UR6][R6.64] ;  /* 0x0000000606077981 */ /* 0x000f62000c1e1900 */
[----:B--2---:R-:W-:-:S03]  /*0350*/  FFMA R25, R26, R28, R25 ;  /* 0x0000001c1a197223 */ /* 0x004fc60000000019 */
[----:B------:R-:W2:Y:S04]  /*0360*/  LDG.E R26, desc[UR6][R2.64+-0x4] ;  /* 0xfffffc06021a7981 */ /* 0x000ea8000c1e1900 */
[----:B------:R-:W5:Y:S04]  /*0370*/  LDG.E R28, desc[UR6][R10.64] ;  /* 0x000000060a1c7981 */ /* 0x000f68000c1e1900 */
[----:B------:R-:W5:Y:S04]  /*0380*/  LDG.E R11, desc[UR6][R2.64+0x4] ;  /* 0x00000406020b7981 */ /* 0x000f68000c1e1900 */
[----:B------:R-:W5:Y:S04]  /*0390*/  LDG.E R10, desc[UR6][R2.64+0xc] ;  /* 0x00000c06020a7981 */ /* 0x000f68000c1e1900 */
[----:B------:R-:W5:Y:S01]  /*03a0*/  LDG.E R2, desc[UR6][R12.64] ;  /* 0x000000060c027981 */ /* 0x000f62000c1e1900 */
[----:B---3--:R-:W-:Y:S01]  /*03b0*/  FFMA R22, R22, R21, R25 ;  /* 0x0000001516167223 */ /* 0x008fe20000000019 */
[----:B------:R-:W-:-:S03]  /*03c0*/  IADD3 R19, PT, PT, R19, 0x8, RZ ;  /* 0x0000000813137810 */ /* 0x000fc60007ffe0ff */
[----:B----4-:R-:W-:Y:S01]  /*03d0*/  FFMA R27, R27, R8, R22 ;  /* 0x000000081b1b7223 */ /* 0x010fe20000000016 */
[----:B------:R-:W-:Y:S02]  /*03e0*/  ISETP.NE.AND P1, PT, R19, RZ, PT ;  /* 0x000000ff1300720c */ /* 0x000fe40003f25270 */
[----:B------:R-:W-:Y:S02]  /*03f0*/  LEA R20, R23, R20, 0x3 ;  /* 0x0000001417147211 */ /* 0x000fe400078e18ff */
[----:B------:R-:W-:Y:S01]  /*0400*/  IADD3 R16, PT, PT, R16, 0x8, RZ ;  /* 0x0000000810107810 */ /* 0x000fe20007ffe0ff */
[----:B--2---:R-:W-:-:S04]  /*0410*/  FFMA R27, R26, R29, R27 ;  /* 0x0000001d1a1b7223 */ /* 0x004fc8000000001b */
[----:B------:R-:W-:-:S04]  /*0420*/  FFMA R4, R4, R5, R27 ;  /* 0x0000000504047223 */ /* 0x000fc8000000001b */
[----:B-----5:R-:W-:-:S04]  /*0430*/  FFMA R4, R11, R28, R4 ;  /* 0x0000001c0b047223 */ /* 0x020fc80000000004 */
[----:B------:R-:W-:-:S04]  /*0440*/  FFMA R9, R9, R2, R4 ;  /* 0x0000000209097223 */ /* 0x000fc80000000004 */
[----:B------:R-:W-:Y:S01]  /*0450*/  FFMA R25, R10, R7, R9 ;  /* 0x000000070a197223 */ /* 0x000fe20000000009 */
[----:B------:R-:W-:Y:S06]  /*0460*/  @P1 BRA `(.L_x_2) ;  /* 0xfffffffc00581947 */ /* 0x000fec000383ffff */
.L_x_1:
[----:B------:R-:W-:Y:S05]  /*0470*/  @!P0 BRA `(.L_x_0) ;  /* 0x0000000000e08947 */ /* 0x000fea0003800000 */
[----:B------:R-:W-:Y:S02]  /*0480*/  ISETP.GE.U32.AND P0, PT, R24, 0x4, PT ;  /* 0x000000041800780c */ /* 0x000fe40003f06070 */
[----:B------:R-:W-:-:S04]  /*0490*/  LOP3.LUT R16, R0, 0x3, RZ, 0xc0, !PT ;  /* 0x0000000300107812 */ /* 0x000fc800078ec0ff */
[----:B------:R-:W-:-:S07]  /*04a0*/  ISETP.NE.AND P1, PT, R16, RZ, PT ;  /* 0x000000ff1000720c */ /* 0x000fce0003f25270 */
[----:B------:R-:W-:Y:S06]  /*04b0*/  @!P0 BRA `(.L_x_3) ;  /* 0x00000000005c8947 */ /* 0x000fec0003800000 */
[----:B------:R-:W0:Y:S01]  /*04c0*/  LDC R19, c[0x0][0x384] ;  /* 0x0000e100ff137b82 */ /* 0x000e220000000800 */
[----:B------:R-:W-:-:S07]  /*04d0*/  IADD3 R5, PT, PT, R17, R18, RZ ;  /* 0x0000001211057210 */ /* 0x000fce0007ffe0ff */
[----:B------:R-:W1:Y:S08]  /*04e0*/  LDC.64 R8, c[0x0][0x398] ;  /* 0x0000e600ff087b82 */ /* 0x000e700000000a00 */
[----:B------:R-:W2:Y:S01]  /*04f0*/  LDC.64 R2, c[0x0][0x390] ;  /* 0x0000e400ff027b82 */ /* 0x000ea20000000a00 */
[----:B0-----:R-:W-:-:S04]  /*0500*/  IMAD R7, R18, R19, R14 ;  /* 0x0000001312077224 */ /* 0x001fc800078e020e */
[----:B-1----:R-:W-:-:S04]  /*0510*/  IMAD.WIDE R8, R7, 0x4, R8 ;  /* 0x0000000407087825 */ /* 0x002fc800078e0208 */
[----:B------:R-:W-:Y:S02]  /*0520*/  IMAD.WIDE R10, R19, 0x4, R8 ;  /* 0x00000004130a7825 */ /* 0x000fe400078e0208 */
[----:B------:R-:W3:Y:S02]  /*0530*/  LDG.E R8, desc[UR6][R8.64] ;  /* 0x0000000608087981 */ /* 0x000ee4000c1e1900 */
[----:B--2---:R-:W-:-:S04]  /*0540*/  IMAD.WIDE R2, R5, 0x4, R2 ;  /* 0x0000000405027825 */ /* 0x004fc800078e0202 */
[C---:B------:R-:W-:Y:S01]  /*0550*/  IMAD.WIDE R4, R19.reuse, 0x4, R10 ;  /* 0x0000000413047825 */ /* 0x040fe200078e020a */
[----:B------:R-:W3:Y:S04]  /*0560*/  LDG.E R12, desc[UR6][R2.64] ;  /* 0x00000006020c7981 */ /* 0x000ee8000c1e1900 */
[----:B------:R-:W2:Y:S01]  /*0570*/  LDG.E R10, desc[UR6][R10.64] ;  /* 0x000000060a0a7981 */ /* 0x000ea2000c1e1900 */
[----:B------:R-:W-:-:S03]  /*0580*/  IMAD.WIDE R6, R19, 0x4, R4 ;  /* 0x0000000413067825 */ /* 0x000fc600078e0204 */
[----:B------:R-:W2:Y:S04]  /*0590*/  LDG.E R13, desc[UR6][R2.64+0x4] ;  /* 0x00000406020d7981 */ /* 0x000ea8000c1e1900 */
[----:B------:R-:W4:Y:S04]  /*05a0*/  LDG.E R20, desc[UR6][R4.64] ;  /* 0x0000000604147981 */ /* 0x000f28000c1e1900 */
[----:B------:R-:W4:Y:S04]  /*05b0*/  LDG.E R19, desc[UR6][R2.64+0x8] ;  /* 0x0000080602137981 */ /* 0x000f28000c1e1900 */
[----:B------:R-:W5:Y:S04]  /*05c0*/  LDG.E R21, desc[UR6][R2.64+0xc] ;  /* 0x00000c0602157981 */ /* 0x000f68000c1e1900 */
[----:B------:R-:W5:Y:S01]  /*05d0*/  LDG.E R6, desc[UR6][R6.64] ;  /* 0x0000000606067981 */ /* 0x000f62000c1e1900 */
[----:B------:R-:W-:Y:S01]  /*05e0*/  IADD3 R18, PT, PT, R18, 0x4, RZ ;  /* 0x0000000412127810 */ /* 0x000fe20007ffe0ff */
[----:B---3--:R-:W-:-:S04]  /*05f0*/  FFMA R12, R12, R8, R25 ;  /* 0x000000080c0c7223 */ /* 0x008fc80000000019 */
[----:B--2---:R-:W-:-:S04]  /*0600*/  FFMA R12, R13, R10, R12 ;  /* 0x0000000a0d0c7223 */ /* 0x004fc8000000000c */
[----:B----4-:R-:W-:-:S04]  /*0610*/  FFMA R12, R19, R20, R12 ;  /* 0x00000014130c7223 */ /* 0x010fc8000000000c */
[----:B-----5:R-:W-:-:S07]  /*0620*/  FFMA R25, R21, R6, R12 ;  /* 0x0000000615197223 */ /* 0x020fce000000000c */
.L_x_3:
[----:B------:R-:W-:Y:S05]  /*0630*/  @!P1 BRA `(.L_x_0) ;  /* 0x0000000000709947 */ /* 0x000fea0003800000 */
[----:B------:R-:W-:Y:S01]  /*0640*/  ISETP.NE.AND P0, PT, R16, 0x1, PT ;  /* 0x000000011000780c */ /* 0x000fe20003f05270 */
[----:B------:R-:W0:Y:S01]  /*0650*/  LDC.64 R10, c[0x0][0x398] ;  /* 0x0000e600ff0a7b82 */ /* 0x000e220000000a00 */
[----:B------:R-:W-:-:S04]  /*0660*/  LOP3.LUT R0, R0, 0x1, RZ, 0xc0, !PT ;  /* 0x0000000100007812 */ /* 0x000fc800078ec0ff */
[----:B------:R-:W-:-:S03]  /*0670*/  ISETP.NE.U32.AND P1, PT, R0, 0x1, PT ;  /* 0x000000010000780c */ /* 0x000fc60003f25070 */
[----:B------:R-:W1:Y:S04]  /*0680*/  LDC.64 R6, c[0x0][0x390] ;  /* 0x0000e400ff067b82 */ /* 0x000e680000000a00 */
[----:B------:R-:W-:-:S04]  /*0690*/  @P0 IADD3 R9, PT, PT, R17, R18, RZ ;  /* 0x0000001211090210 */ /* 0x000fc80007ffe0ff */
[----:B------:R-:W2:Y:S08]  /*06a0*/  @P0 LDC R13, c[0x0][0x384] ;  /* 0x0000e100ff0d0b82 */ /* 0x000eb00000000800 */
[----:B------:R-:W3:Y:S08]  /*06b0*/  @!P1 LDC R21, c[0x0][0x384] ;  /* 0x0000e100ff159b82 */ /* 0x000ef00000000800 */
[----:B------:R-:W4:Y:S01]  /*06c0*/  LDC.64 R4, c[0x0][0x390] ;  /* 0x0000e400ff047b82 */ /* 0x000f220000000a00 */
[----:B-1----:R-:W-:-:S05]  /*06d0*/  @P0 IMAD.WIDE R6, R9, 0x4, R6 ;  /* 0x0000000409060825 */ /* 0x002fca00078e0206 */
[----:B------:R-:W5:Y:S02]  /*06e0*/  @P0 LDG.E R0, desc[UR6][R6.64] ;  /* 0x0000000606000981 */ /* 0x000f64000c1e1900 */
[----:B------:R-:W1:Y:S01]  /*06f0*/  LDC.64 R2, c[0x0][0x398] ;  /* 0x0000e600ff027b82 */ /* 0x000e620000000a00 */
[C---:B--2---:R-:W-:Y:S01]  /*0700*/  @P0 IMAD R19, R18.reuse, R13, R14 ;  /* 0x0000000d12130224 */ /* 0x044fe200078e020e */
[----:B------:R-:W-:-:S03]  /*0710*/  @P0 IADD3 R18, PT, PT, R18, 0x2, RZ ;  /* 0x0000000212120810 */ /* 0x000fc60007ffe0ff */
[----:B0-----:R-:W-:Y:S01]  /*0720*/  @P0 IMAD.WIDE R10, R19, 0x4, R10 ;  /* 0x00000004130a0825 */ /* 0x001fe200078e020a */
[----:B------:R-:W-:Y:S01]  /*0730*/  @!P1 IADD3 R17, PT, PT, R17, R18, RZ ;  /* 0x0000001211119210 */ /* 0x000fe20007ffe0ff */
[----:B------:R-:W2:Y:S02]  /*0740*/  @P0 LDG.E R19, desc[UR6][R6.64+0x4] ;  /* 0x0000040606130981 */ /* 0x000ea4000c1e1900 */
[----:B------:R-:W-:Y:S02]  /*0750*/  @P0 IMAD.WIDE R8, R13, 0x4, R10 ;  /* 0x000000040d080825 */ /* 0x000fe400078e020a */
[----:B------:R-:W5:Y:S02]  /*0760*/  @P0 LDG.E R12, desc[UR6][R10.64] ;  /* 0x000000060a0c0981 */ /* 0x000f64000c1e1900 */
[----:B---3--:R-:W-:Y:S02]  /*0770*/  @!P1 IMAD R13, R18, R21, R14 ;  /* 0x00000015120d9224 */ /* 0x008fe400078e020e */
[----:B----4-:R-:W-:Y:S01]  /*0780*/  @!P1 IMAD.WIDE R4, R17, 0x4, R4 ;  /* 0x0000000411049825 */ /* 0x010fe200078e0204 */
[----:B------:R-:W2:Y:S05]  /*0790*/  @P0 LDG.E R8, desc[UR6][R8.64] ;  /* 0x0000000608080981 */ /* 0x000eaa000c1e1900 */
[----:B------:R-:W3:Y:S01]  /*07a0*/  @!P1 LDG.E R4, desc[UR6][R4.64] ;  /* 0x0000000604049981 */ /* 0x000ee2000c1e1900 */
[----:B-1----:R-:W-:-:S06]  /*07b0*/  @!P1 IMAD.WIDE R2, R13, 0x4, R2 ;  /* 0x000000040d029825 */ /* 0x002fcc00078e0202 */
[----:B------:R-:W3:Y:S01]  /*07c0*/  @!P1 LDG.E R2, desc[UR6][R2.64] ;  /* 0x0000000602029981 */ /* 0x000ee2000c1e1900 */
[----:B-----5:R-:W-:-:S04]  /*07d0*/  @P0 FFMA R0, R0, R12, R25 ;  /* 0x0000000c00000223 */ /* 0x020fc80000000019 */
[----:B--2---:R-:W-:-:S04]  /*07e0*/  @P0 FFMA R25, R19, R8, R0 ;  /* 0x0000000813190223 */ /* 0x004fc80000000000 */
[----:B---3--:R-:W-:-:S07]  /*07f0*/  @!P1 FFMA R25, R4, R2, R25 ;  /* 0x0000000204199223 */ /* 0x008fce0000000019 */
.L_x_0:
[----:B------:R-:W0:Y:S01]  /*0800*/  LDC.64 R2, c[0x0][0x3a8] ;  /* 0x0000ea00ff027b82 */ /* 0x000e220000000a00 */
[----:B------:R-:W1:Y:S01]  /*0810*/  LDCU UR4, c[0x0][0x384] ;  /* 0x00007080ff0477ac */ /* 0x000e620008000800 */
[----:B------:R-:W2:Y:S01]  /*0820*/  LDCU UR5, c[0x0][0x38c] ;  /* 0x00007180ff0577ac */ /* 0x000ea20008000800 */
[----:B-1----:R-:W-:Y:S01]  /*0830*/  IMAD R15, R15, UR4, R14 ;  /* 0x000000040f0f7c24 */ /* 0x002fe2000f8e020e */
[----:B------:R-:W1:Y:S03]  /*0840*/  LDCU UR4, c[0x0][0x3a0] ;  /* 0x00007400ff0477ac */ /* 0x000e660008000800 */
[----:B0-----:R-:W-:-:S05]  /*0850*/  IMAD.WIDE R2, R15, 0x4, R2 ;  /* 0x000000040f027825 */ /* 0x001fca00078e0202 */
[----:B------:R-:W1:Y:S02]  /*0860*/  LDG.E R0, desc[UR6][R2.64] ;  /* 0x0000000602007981 */ /* 0x000e64000c1e1900 */
[----:B-1----:R-:W-:-:S04]  /*0870*/  FMUL R0, R0, UR4 ;  /* 0x0000000400007c20 */ /* 0x002fc80008400000 */
[----:B--2---:R-:W-:-:S05]  /*0880*/  FFMA R25, R25, UR5, R0 ;  /* 0x0000000519197c23 */ /* 0x004fca0008000000 */
[----:B------:R-:W-:Y:S01]  /*0890*/  STG.E desc[UR6][R2.64], R25 ;  /* 0x0000001902007986 */ /* 0x000fe2000c101906 */
[----:B------:R-:W-:Y:S05]  /*08a0*/  EXIT ;  /* 0x000000000000794d */ /* 0x000fea0003800000 */
.L_x_4:
[----:B------:R-:W-:-:S00]  /*08b0*/  BRA `(.L_x_4) ;  /* 0xfffffffc00fc7947 */ /* 0x000fc0000383ffff */
[----:B------:R-:W-:-:S00]  /*08c0*/  NOP ;  /* 0x0000000000007918 */ /* 0x000fc00000000000 */
        /* <DEDUP_REMOVED lines=11> */
.L_x_5:


//--------------------- .nv.shared.reserved.0     --------------------------
	.section	.nv.shared.reserved.0,"aw",@nobits
	.weak		__nv_reservedSMEM_offset_0_alias
	.size		__nv_reservedSMEM_offset_0_alias, 0, 64
	.other		__nv_reservedSMEM_offset_0_alias,@"STO_CUDA_RESERVED_SHARED STV_DEFAULT"
__nv_reservedSMEM_offset_0_alias:
	.zero		0
	.zero		64


//--------------------- .nv.constant0._Z10mysgemm_v1iiifPfS_fS_ --------------------------
	.section	.nv.constant0._Z10mysgemm_v1iiifPfS_fS_,"a",@progbits
	.sectionflags	@""
	.align	4
.nv.constant0._Z10mysgemm_v1iiifPfS_fS_:
	.zero		944


//--------------------- SYMBOLS --------------------------

	.type		.nv.reservedSmem.offset0,@object
	.size		.nv.reservedSmem.offset0,0x4
